	.headerflags	@"EF_CUDA_TEXMODE_UNIFIED EF_CUDA_64BIT_ADDRESS EF_CUDA_ACCELERATORS EF_CUDA_SM90 EF_CUDA_VIRTUAL_SM(EF_CUDA_SM90)"
	.elftype	@"ET_EXEC"


//--------------------- .nv.info                  --------------------------
	.section	.nv.info,"",@"SHT_CUDA_INFO"
	.align	4


	//----- nvinfo : EIATTR_REGCOUNT
	.align		4
        /*0000*/ 	.byte	0x04, 0x2f
        /*0002*/ 	.short	(.L_1 - .L_0)
	.align		4
.L_0:
        /*0004*/ 	.word	index@(triton_poi_fused_add_convolution_mul_40)
        /*0008*/ 	.word	0x0000001e


	//----- nvinfo : EIATTR_MIN_STACK_SIZE
	.align		4
.L_1:
        /*000c*/ 	.byte	0x04, 0x12
        /*000e*/ 	.short	(.L_3 - .L_2)
	.align		4
.L_2:
        /*0010*/ 	.word	index@(triton_poi_fused_add_convolution_mul_40)
        /*0014*/ 	.word	0x00000000


	//----- nvinfo : EIATTR_FRAME_SIZE
	.align		4
.L_3:
        /*0018*/ 	.byte	0x04, 0x11
        /*001a*/ 	.short	(.L_5 - .L_4)
	.align		4
.L_4:
        /*001c*/ 	.word	index@(triton_poi_fused_add_convolution_mul_40)
        /*0020*/ 	.word	0x00000000


	//----- nvinfo : EIATTR_MIN_STACK_SIZE
	.align		4
.L_5:
        /*0024*/ 	.byte	0x04, 0x12
        /*0026*/ 	.short	(.L_7 - .L_6)
	.align		4
.L_6:
        /*0028*/ 	.word	index@(triton_poi_fused_add_convolution_mul_40)
        /*002c*/ 	.word	0x00000000
.L_7:


//--------------------- .nv.info.triton_poi_fused_add_convolution_mul_40 --------------------------
	.section	.nv.info.triton_poi_fused_add_convolution_mul_40,"",@"SHT_CUDA_INFO"
	.sectionflags	@""
	.align	4


	//----- nvinfo : EIATTR_CUDA_API_VERSION
	.align		4
        /*0000*/ 	.byte	0x04, 0x37
        /*0002*/ 	.short	(.L_9 - .L_8)
.L_8:
        /*0004*/ 	.word	0x0000007c


	//----- nvinfo : EIATTR_KPARAM_INFO
	.align		4
.L_9:
        /*0008*/ 	.byte	0x04, 0x17
        /*000a*/ 	.short	(.L_11 - .L_10)
.L_10:
        /*000c*/ 	.word	0x00000000
        /*0010*/ 	.short	0x000a
        /*0012*/ 	.short	0x0050
        /*0014*/ 	.byte	0x00, 0xf0, 0x11, 0x00


	//----- nvinfo : EIATTR_KPARAM_INFO
	.align		4
.L_11:
        /*0018*/ 	.byte	0x04, 0x17
        /*001a*/ 	.short	(.L_13 - .L_12)
.L_12:
        /*001c*/ 	.word	0x00000000
        /*0020*/ 	.short	0x0009
        /*0022*/ 	.short	0x0048
        /*0024*/ 	.byte	0x00, 0xf4, 0x21, 0x00


	//----- nvinfo : EIATTR_KPARAM_INFO
	.align		4
.L_13:
        /*0028*/ 	.byte	0x04, 0x17
        /*002a*/ 	.short	(.L_15 - .L_14)
.L_14:
        /*002c*/ 	.word	0x00000000
        /*0030*/ 	.short	0x0008
        /*0032*/ 	.short	0x0040
        /*0034*/ 	.byte	0x00, 0xf4, 0x21, 0x00


	//----- nvinfo : EIATTR_KPARAM_INFO
	.align		4
.L_15:
        /*0038*/ 	.byte	0x04, 0x17
        /*003a*/ 	.short	(.L_17 - .L_16)
.L_16:
        /*003c*/ 	.word	0x00000000
        /*0040*/ 	.short	0x0007
        /*0042*/ 	.short	0x0038
        /*0044*/ 	.byte	0x00, 0xf4, 0x21, 0x00


	//----- nvinfo : EIATTR_KPARAM_INFO
	.align		4
.L_17:
        /*0048*/ 	.byte	0x04, 0x17
        /*004a*/ 	.short	(.L_19 - .L_18)
.L_18:
        /*004c*/ 	.word	0x00000000
        /*0050*/ 	.short	0x0006
        /*0052*/ 	.short	0x0030
        /*0054*/ 	.byte	0x00, 0xf4, 0x21, 0x00


	//----- nvinfo : EIATTR_KPARAM_INFO
	.align		4
.L_19:
        /*0058*/ 	.byte	0x04, 0x17
        /*005a*/ 	.short	(.L_21 - .L_20)
.L_20:
        /*005c*/ 	.word	0x00000000
        /*0060*/ 	.short	0x0005
        /*0062*/ 	.short	0x0028
        /*0064*/ 	.byte	0x00, 0xf4, 0x21, 0x00


	//----- nvinfo : EIATTR_KPARAM_INFO
	.align		4
.L_21:
        /*0068*/ 	.byte	0x04, 0x17
        /*006a*/ 	.short	(.L_23 - .L_22)
.L_22:
        /*006c*/ 	.word	0x00000000
        /*0070*/ 	.short	0x0004
        /*0072*/ 	.short	0x0020
        /*0074*/ 	.byte	0x00, 0xf4, 0x21, 0x00


	//----- nvinfo : EIATTR_KPARAM_INFO
	.align		4
.L_23:
        /*0078*/ 	.byte	0x04, 0x17
        /*007a*/ 	.short	(.L_25 - .L_24)
.L_24:
        /*007c*/ 	.word	0x00000000
        /*0080*/ 	.short	0x0003
        /*0082*/ 	.short	0x0018
        /*0084*/ 	.byte	0x00, 0xf4, 0x21, 0x00


	//----- nvinfo : EIATTR_KPARAM_INFO
	.align		4
.L_25:
        /*0088*/ 	.byte	0x04, 0x17
        /*008a*/ 	.short	(.L_27 - .L_26)
.L_26:
        /*008c*/ 	.word	0x00000000
        /*0090*/ 	.short	0x0002
        /*0092*/ 	.short	0x0010
        /*0094*/ 	.byte	0x00, 0xf4, 0x21, 0x00


	//----- nvinfo : EIATTR_KPARAM_INFO
	.align		4
.L_27:
        /*0098*/ 	.byte	0x04, 0x17
        /*009a*/ 	.short	(.L_29 - .L_28)
.L_28:
        /*009c*/ 	.word	0x00000000
        /*00a0*/ 	.short	0x0001
        /*00a2*/ 	.short	0x0008
        /*00a4*/ 	.byte	0x00, 0xf4, 0x21, 0x00


	//----- nvinfo : EIATTR_KPARAM_INFO
	.align		4
.L_29:
        /*00a8*/ 	.byte	0x04, 0x17
        /*00aa*/ 	.short	(.L_31 - .L_30)
.L_30:
        /*00ac*/ 	.word	0x00000000
        /*00b0*/ 	.short	0x0000
        /*00b2*/ 	.short	0x0000
        /*00b4*/ 	.byte	0x00, 0xf4, 0x21, 0x00


	//----- nvinfo : EIATTR_SPARSE_MMA_MASK
	.align		4
.L_31:
        /*00b8*/ 	.byte	0x03, 0x50
        /*00ba*/ 	.short	0x0000


	//----- nvinfo : EIATTR_MAXREG_COUNT
	.align		4
        /*00bc*/ 	.byte	0x03, 0x1b
        /*00be*/ 	.short	0x00ff


	//----- nvinfo : EIATTR_EXIT_INSTR_OFFSETS
	.align		4
        /*00c0*/ 	.byte	0x04, 0x1c
        /*00c2*/ 	.short	(.L_33 - .L_32)


	//   ....[0]....
.L_32:
        /*00c4*/ 	.word	0x000002e0


	//----- nvinfo : EIATTR_REQNTID
	.align		4
.L_33:
        /*00c8*/ 	.byte	0x04, 0x10
        /*00ca*/ 	.short	(.L_35 - .L_34)
.L_34:
        /*00cc*/ 	.word	0x00000080
        /*00d0*/ 	.word	0x00000001
        /*00d4*/ 	.word	0x00000001


	//----- nvinfo : EIATTR_CBANK_PARAM_SIZE
	.align		4
.L_35:
        /*00d8*/ 	.byte	0x03, 0x19
        /*00da*/ 	.short	0x0054


	//----- nvinfo : EIATTR_PARAM_CBANK
	.align		4
        /*00dc*/ 	.byte	0x04, 0x0a
        /*00de*/ 	.short	(.L_37 - .L_36)
	.align		4
.L_36:
        /*00e0*/ 	.word	index@(.nv.constant0.triton_poi_fused_add_convolution_mul_40)
        /*00e4*/ 	.short	0x0210
        /*00e6*/ 	.short	0x0054


	//----- nvinfo : EIATTR_SW_WAR
	.align		4
.L_37:
        /*00e8*/ 	.byte	0x04, 0x36
        /*00ea*/ 	.short	(.L_39 - .L_38)
.L_38:
        /*00ec*/ 	.word	0x00000008
.L_39:


//--------------------- .nv.callgraph             --------------------------
	.section	.nv.callgraph,"",@"SHT_CUDA_CALLGRAPH"
	.align	4
	.sectionentsize	8
	.align		4
        /*0000*/ 	.word	0x00000000
	.align		4
        /*0004*/ 	.word	0xffffffff
	.align		4
        /*0008*/ 	.word	0x00000000
	.align		4
        /*000c*/ 	.word	0xfffffffe
	.align		4
        /*0010*/ 	.word	0x00000000
	.align		4
        /*0014*/ 	.word	0xfffffffd
	.align		4
        /*0018*/ 	.word	0x00000000
	.align		4
        /*001c*/ 	.word	0xfffffffc


//--------------------- .text.triton_poi_fused_add_convolution_mul_40 --------------------------
	.section	.text.triton_poi_fused_add_convolution_mul_40,"ax",@progbits
	.align	128
        .global         triton_poi_fused_add_convolution_mul_40
        .type           triton_poi_fused_add_convolution_mul_40,@function
        .size           triton_poi_fused_add_convolution_mul_40,(.L_x_1 - triton_poi_fused_add_convolution_mul_40)
        .other          triton_poi_fused_add_convolution_mul_40,@"STO_CUDA_ENTRY STV_DEFAULT"
triton_poi_fused_add_convolution_mul_40:
.text.triton_poi_fused_add_convolution_mul_40:
[----:B------:R-:W-:Y:S01]  /*0000*/  LDC R1, c[0x0][0x28] ;  /* 0x00000a00ff017b82 */ /* 0x000fe20000000800 */
[----:B------:R-:W1:Y:S07]  /*0010*/  S2R R17, SR_TID.X ;  /* 0x0000000000117919 */ /* 0x000e6e0000002100 */
[----:B------:R-:W2:Y:S01]  /*0020*/  LDC.64 R6, c[0x0][0x218] ;  /* 0x00008600ff067b82 */ /* 0x000ea20000000a00 */
[----:B------:R-:W-:Y:S01]  /*0030*/  ULDC.64 UR4, c[0x0][0x208] ;  /* 0x0000820000047ab9 */ /* 0x000fe20000000a00 */
[----:B------:R-:W3:Y:S06]  /*0040*/  S2R R0, SR_CTAID.X ;  /* 0x0000000000007919 */ /* 0x000eec0000002500 */
[----:B------:R-:W4:Y:S08]  /*0050*/  LDC.64 R2, c[0x0][0x210] ;  /* 0x00008400ff027b82 */ /* 0x000f300000000a00 */
[----:B------:R-:W5:Y:S08]  /*0060*/  LDC.64 R26, c[0x0][0x238] ;  /* 0x00008e00ff1a7b82 */ /* 0x000f700000000a00 */
[----:B------:R-:W4:Y:S01]  /*0070*/  LDC.64 R4, c[0x0][0x220] ;  /* 0x00008800ff047b82 */ /* 0x000f220000000a00 */
[----:B-1----:R-:W-:-:S07]  /*0080*/  LOP3.LUT R17, R17, 0x7f, RZ, 0xc0, !PT ;  /* 0x0000007f11117812 */ /* 0x002fce00078ec0ff */
[----:B------:R-:W1:Y:S01]  /*0090*/  LDC.64 R22, c[0x0][0x230] ;  /* 0x00008c00ff167b82 */ /* 0x000e620000000a00 */
[----:B---3--:R-:W-:-:S07]  /*00a0*/  LEA R17, R0, R17, 0x7 ;  /* 0x0000001100117211 */ /* 0x008fce00078e38ff */
[----:B------:R-:W3:Y:S01]  /*00b0*/  LDC.64 R10, c[0x0][0x250] ;  /* 0x00009400ff0a7b82 */ /* 0x000ee20000000a00 */
[C---:B--2---:R-:W-:Y:S01]  /*00c0*/  IMAD.WIDE R6, R17.reuse, 0x4, R6 ;  /* 0x0000000411067825 */ /* 0x044fe200078e0206 */
[----:B-----5:R-:W2:Y:S03]  /*00d0*/  LDG.E R0, desc[UR4][R26.64] ;  /* 0x000000041a007981 */ /* 0x020ea6000c1e1900 */
[C---:B----4-:R-:W-:Y:S01]  /*00e0*/  IMAD.WIDE R2, R17.reuse, 0x4, R2 ;  /* 0x0000000411027825 */ /* 0x050fe200078e0202 */
[----:B------:R-:W2:Y:S02]  /*00f0*/  LDG.E R19, desc[UR4][R6.64] ;  /* 0x0000000406137981 */ /* 0x000ea4000c1e1900 */
[----:B------:R-:W4:Y:S08]  /*0100*/  LDC.64 R12, c[0x0][0x228] ;  /* 0x00008a00ff0c7b82 */ /* 0x000f300000000a00 */
[----:B------:R-:W5:Y:S08]  /*0110*/  LDC.64 R14, c[0x0][0x240] ;  /* 0x00009000ff0e7b82 */ /* 0x000f700000000a00 */
[----:B------:R-:W5:Y:S01]  /*0120*/  LDC.64 R8, c[0x0][0x248] ;  /* 0x00009200ff087b82 */ /* 0x000f620000000a00 */
[C---:B0-----:R-:W-:Y:S01]  /*0130*/  IMAD.WIDE R4, R17.reuse, 0x4, R4 ;  /* 0x0000000411047825 */ /* 0x041fe200078e0204 */
[----:B-1----:R0:W2:Y:S04]  /*0140*/  LDG.E R16, desc[UR4][R22.64] ;  /* 0x0000000416107981 */ /* 0x0020a8000c1e1900 */
[----:B---3--:R-:W3:Y:S04]  /*0150*/  LDG.E R18, desc[UR4][R10.64+0x8] ;  /* 0x000008040a127981 */ /* 0x008ee8000c1e1900 */
[----:B------:R-:W3:Y:S01]  /*0160*/  LDG.E R21, desc[UR4][R2.64] ;  /* 0x0000000402157981 */ /* 0x000ee2000c1e1900 */
[C---:B----4-:R-:W-:Y:S01]  /*0170*/  IMAD.WIDE R12, R17.reuse, 0x4, R12 ;  /* 0x00000004110c7825 */ /* 0x050fe200078e020c */
[----:B0-----:R-:W0:Y:S02]  /*0180*/  LDC.64 R22, c[0x0][0x258] ;  /* 0x00009600ff167b82 */ /* 0x001e240000000a00 */
[----:B------:R-:W4:Y:S04]  /*0190*/  LDG.E R20, desc[UR4][R10.64+0x4] ;  /* 0x000004040a147981 */ /* 0x000f28000c1e1900 */
[----:B-----5:R3:W5:Y:S04]  /*01a0*/  LDG.E R14, desc[UR4][R14.64] ;  /* 0x000000040e0e7981 */ /* 0x020768000c1e1900 */
[----:B------:R-:W5:Y:S04]  /*01b0*/  LDG.E R25, desc[UR4][R4.64] ;  /* 0x0000000404197981 */ /* 0x000f68000c1e1900 */
[----:B------:R-:W5:Y:S04]  /*01c0*/  LDG.E R8, desc[UR4][R8.64] ;  /* 0x0000000408087981 */ /* 0x000f68000c1e1900 */
[----:B------:R-:W5:Y:S04]  /*01d0*/  LDG.E R26, desc[UR4][R10.64+0xc] ;  /* 0x00000c040a1a7981 */ /* 0x000f68000c1e1900 */
[----:B------:R-:W5:Y:S04]  /*01e0*/  LDG.E R27, desc[UR4][R12.64] ;  /* 0x000000040c1b7981 */ /* 0x000f68000c1e1900 */
[----:B------:R-:W5:Y:S01]  /*01f0*/  LDG.E R24, desc[UR4][R10.64+0x10] ;  /* 0x000010040a187981 */ /* 0x000f62000c1e1900 */
[----:B0-----:R-:W-:-:S04]  /*0200*/  IMAD.WIDE R22, R17, 0x4, R22 ;  /* 0x0000000411167825 */ /* 0x001fc800078e0216 */
[----:B--2---:R-:W-:-:S04]  /*0210*/  FADD R19, R19, R0 ;  /* 0x0000000013137221 */ /* 0x004fc80000000000 */
[----:B---3--:R-:W-:Y:S01]  /*0220*/  FMUL R15, R18, R19 ;  /* 0x00000013120f7220 */ /* 0x008fe20000400000 */
[----:B------:R-:W-:-:S04]  /*0230*/  FADD R21, R21, R16 ;  /* 0x0000001015157221 */ /* 0x000fc80000000000 */
[----:B----4-:R-:W-:Y:S01]  /*0240*/  FFMA R15, R20, R21, R15 ;  /* 0x00000015140f7223 */ /* 0x010fe2000000000f */
[----:B-----5:R-:W-:Y:S01]  /*0250*/  FADD R25, R25, R14 ;  /* 0x0000000e19197221 */ /* 0x020fe20000000000 */
[----:B------:R-:W-:Y:S03]  /*0260*/  STG.E desc[UR4][R2.64], R21 ;  /* 0x0000001502007986 */ /* 0x000fe6000c101904 */
[----:B------:R-:W-:Y:S01]  /*0270*/  FFMA R15, R26, R25, R15 ;  /* 0x000000191a0f7223 */ /* 0x000fe2000000000f */
[----:B------:R-:W-:Y:S01]  /*0280*/  FADD R27, R27, R8 ;  /* 0x000000081b1b7221 */ /* 0x000fe20000000000 */
[----:B------:R-:W-:Y:S03]  /*0290*/  STG.E desc[UR4][R6.64], R19 ;  /* 0x0000001306007986 */ /* 0x000fe6000c101904 */
[----:B------:R-:W-:Y:S01]  /*02a0*/  FFMA R15, R24, R27, R15 ;  /* 0x0000001b180f7223 */ /* 0x000fe2000000000f */
[----:B------:R-:W-:Y:S04]  /*02b0*/  STG.E desc[UR4][R4.64], R25 ;  /* 0x0000001904007986 */ /* 0x000fe8000c101904 */
[----:B------:R-:W-:Y:S04]  /*02c0*/  STG.E desc[UR4][R12.64], R27 ;  /* 0x0000001b0c007986 */ /* 0x000fe8000c101904 */
[----:B------:R-:W-:Y:S01]  /*02d0*/  STG.E desc[UR4][R22.64], R15 ;  /* 0x0000000f16007986 */ /* 0x000fe2000c101904 */
[----:B------:R-:W-:Y:S05]  /*02e0*/  EXIT ;  /* 0x000000000000794d */ /* 0x000fea0003800000 */
.L_x_0:
[----:B------:R-:W-:-:S00]  /*02f0*/  BRA `(.L_x_0) ;  /* 0xfffffffc00fc7947 */ /* 0x000fc0000383ffff */
[----:B------:R-:W-:-:S00]  /*0300*/  NOP ;  /* 0x0000000000007918 */ /* 0x000fc00000000000 */
[----:B------:R-:W-:-:S00]  /*0310*/  NOP ;  /* 0x0000000000007918 */ /* 0x000fc00000000000 */
[----:B------:R-:W-:-:S00]  /*0320*/  NOP ;  /* 0x0000000000007918 */ /* 0x000fc00000000000 */
[----:B------:R-:W-:-:S00]  /*0330*/  NOP ;  /* 0x0000000000007918 */ /* 0x000fc00000000000 */
[----:B------:R-:W-:-:S00]  /*0340*/  NOP ;  /* 0x0000000000007918 */ /* 0x000fc00000000000 */
[----:B------:R-:W-:-:S00]  /*0350*/  NOP ;  /* 0x0000000000007918 */ /* 0x000fc00000000000 */
[----:B------:R-:W-:-:S00]  /*0360*/  NOP ;  /* 0x0000000000007918 */ /* 0x000fc00000000000 */
[----:B------:R-:W-:-:S00]  /*0370*/  NOP ;  /* 0x0000000000007918 */ /* 0x000fc00000000000 */
.L_x_1:


//--------------------- .nv.constant0.triton_poi_fused_add_convolution_mul_40 --------------------------
	.section	.nv.constant0.triton_poi_fused_add_convolution_mul_40,"a",@progbits
	.sectionflags	@""
	.align	4
.nv.constant0.triton_poi_fused_add_convolution_mul_40:
	.zero		612
